//
// Generated by NVIDIA NVVM Compiler
//
// Compiler Build ID: CL-36424714
// Cuda compilation tools, release 13.0, V13.0.88
// Based on NVVM 20.0.0
//

.version 9.0
.target sm_100
.address_size 64

	// .globl	_Z15FlexFDM1D_naivePfS_iiS_

.visible .entry _Z15FlexFDM1D_naivePfS_iiS_(
	.param .u64 .ptr .align 1 _Z15FlexFDM1D_naivePfS_iiS__param_0,
	.param .u64 .ptr .align 1 _Z15FlexFDM1D_naivePfS_iiS__param_1,
	.param .u32 _Z15FlexFDM1D_naivePfS_iiS__param_2,
	.param .u32 _Z15FlexFDM1D_naivePfS_iiS__param_3,
	.param .u64 .ptr .align 1 _Z15FlexFDM1D_naivePfS_iiS__param_4
)
{


	ret;

}
	// .globl	_Z12FlexFDM1D_v2PfS_iiS_
.visible .entry _Z12FlexFDM1D_v2PfS_iiS_(
	.param .u64 .ptr .align 1 _Z12FlexFDM1D_v2PfS_iiS__param_0,
	.param .u64 .ptr .align 1 _Z12FlexFDM1D_v2PfS_iiS__param_1,
	.param .u32 _Z12FlexFDM1D_v2PfS_iiS__param_2,
	.param .u32 _Z12FlexFDM1D_v2PfS_iiS__param_3,
	.param .u64 .ptr .align 1 _Z12FlexFDM1D_v2PfS_iiS__param_4
)
{


	ret;

}
	// .globl	_Z12FlexFDM1D_v3PfS_iiS_
.visible .entry _Z12FlexFDM1D_v3PfS_iiS_(
	.param .u64 .ptr .align 1 _Z12FlexFDM1D_v3PfS_iiS__param_0,
	.param .u64 .ptr .align 1 _Z12FlexFDM1D_v3PfS_iiS__param_1,
	.param .u32 _Z12FlexFDM1D_v3PfS_iiS__param_2,
	.param .u32 _Z12FlexFDM1D_v3PfS_iiS__param_3,
	.param .u64 .ptr .align 1 _Z12FlexFDM1D_v3PfS_iiS__param_4
)
{


	ret;

}


// ===== COMPILED SASS (sm_100) =====

	.target	sm_100

	.elftype	@"ET_EXEC"


//--------------------- .note.nv.tkinfo           --------------------------
	.section	.note.nv.tkinfo,"",@"SHT_NOTE"
	.sectionflags	@"SHF_NOTE_NV_TKINFO"
	.tkinfo
        /*0018*/ 	.word	0x00000002
        /*0030*/ 	.string	""
        /*0030*/ 	.string	"ptxas"
        /*0030*/ 	.string	"Cuda compilation tools, release 13.0, V13.0.88"
        /*0030*/ 	.string	"Build cuda_13.0.r13.0/compiler.36424714_0"
        /*0030*/ 	.string	"-arch sm_100 -m 64 "



//--------------------- .note.nv.cuinfo           --------------------------
	.section	.note.nv.cuinfo,"",@"SHT_NOTE"
	.sectionflags	@"SHF_NOTE_NV_CUINFO"
        /*0018*/ 	.short	0x0002
        /*001a*/ 	.short	0x0064
        /*001c*/ 	.short	0x0082
	.zero		2


//--------------------- .nv.info                  --------------------------
	.section	.nv.info,"",@"SHT_CUDA_INFO"
	.align	4


	//----- nvinfo : EIATTR_REGCOUNT
	.align		4
        /*0000*/ 	.byte	0x04, 0x2f
        /*0002*/ 	.short	(.L_1 - .L_0)
	.align		4
.L_0:
        /*0004*/ 	.word	index@(_Z15FlexFDM1D_naivePfS_iiS_)
        /*0008*/ 	.word	0x00000004


	//----- nvinfo : EIATTR_FRAME_SIZE
	.align		4
.L_1:
        /*000c*/ 	.byte	0x04, 0x11
        /*000e*/ 	.short	(.L_3 - .L_2)
	.align		4
.L_2:
        /*0010*/ 	.word	index@(_Z15FlexFDM1D_naivePfS_iiS_)
        /*0014*/ 	.word	0x00000000


	//----- nvinfo : EIATTR_REGCOUNT
	.align		4
.L_3:
        /*0018*/ 	.byte	0x04, 0x2f
        /*001a*/ 	.short	(.L_5 - .L_4)
	.align		4
.L_4:
        /*001c*/ 	.word	index@(_Z12FlexFDM1D_v2PfS_iiS_)
        /*0020*/ 	.word	0x00000004


	//----- nvinfo : EIATTR_FRAME_SIZE
	.align		4
.L_5:
        /*0024*/ 	.byte	0x04, 0x11
        /*0026*/ 	.short	(.L_7 - .L_6)
	.align		4
.L_6:
        /*0028*/ 	.word	index@(_Z12FlexFDM1D_v2PfS_iiS_)
        /*002c*/ 	.word	0x00000000


	//----- nvinfo : EIATTR_REGCOUNT
	.align		4
.L_7:
        /*0030*/ 	.byte	0x04, 0x2f
        /*0032*/ 	.short	(.L_9 - .L_8)
	.align		4
.L_8:
        /*0034*/ 	.word	index@(_Z12FlexFDM1D_v3PfS_iiS_)
        /*0038*/ 	.word	0x00000004


	//----- nvinfo : EIATTR_FRAME_SIZE
	.align		4
.L_9:
        /*003c*/ 	.byte	0x04, 0x11
        /*003e*/ 	.short	(.L_11 - .L_10)
	.align		4
.L_10:
        /*0040*/ 	.word	index@(_Z12FlexFDM1D_v3PfS_iiS_)
        /*0044*/ 	.word	0x00000000


	//----- nvinfo : EIATTR_MIN_STACK_SIZE
	.align		4
.L_11:
        /*0048*/ 	.byte	0x04, 0x12
        /*004a*/ 	.short	(.L_13 - .L_12)
	.align		4
.L_12:
        /*004c*/ 	.word	index@(_Z12FlexFDM1D_v3PfS_iiS_)
        /*0050*/ 	.word	0x00000000


	//----- nvinfo : EIATTR_MIN_STACK_SIZE
	.align		4
.L_13:
        /*0054*/ 	.byte	0x04, 0x12
        /*0056*/ 	.short	(.L_15 - .L_14)
	.align		4
.L_14:
        /*0058*/ 	.word	index@(_Z12FlexFDM1D_v2PfS_iiS_)
        /*005c*/ 	.word	0x00000000


	//----- nvinfo : EIATTR_MIN_STACK_SIZE
	.align		4
.L_15:
        /*0060*/ 	.byte	0x04, 0x12
        /*0062*/ 	.short	(.L_17 - .L_16)
	.align		4
.L_16:
        /*0064*/ 	.word	index@(_Z15FlexFDM1D_naivePfS_iiS_)
        /*0068*/ 	.word	0x00000000
.L_17:


//--------------------- .nv.compat                --------------------------
	.section	.nv.compat,"",@"SHT_CUDA_COMPAT_INFO"
	.align	4
        /*0000*/ 	.byte	0x02, 0x09, 0x00, 0x00, 0x02, 0x02, 0x01, 0x00, 0x02, 0x05, 0x05, 0x00, 0x03, 0x07, 0x01, 0x01
        /*0010*/ 	.byte	0x02, 0x03, 0x00, 0x00, 0x02, 0x06, 0x01, 0x00, 0x04, 0x0b, 0x08, 0x00, 0x09, 0x00, 0x00, 0x00
        /*0020*/ 	.byte	0x00, 0x00, 0x00, 0x00


//--------------------- .nv.info._Z12FlexFDM1D_v3PfS_iiS_ --------------------------
	.section	.nv.info._Z12FlexFDM1D_v3PfS_iiS_,"",@"SHT_CUDA_INFO"
	.sectionflags	@""
	.align	4


	//----- nvinfo : EIATTR_CUDA_API_VERSION
	.align		4
        /*0000*/ 	.byte	0x04, 0x37
        /*0002*/ 	.short	(.L_19 - .L_18)
.L_18:
        /*0004*/ 	.word	0x00000082


	//----- nvinfo : EIATTR_KPARAM_INFO
	.align		4
.L_19:
        /*0008*/ 	.byte	0x04, 0x17
        /*000a*/ 	.short	(.L_21 - .L_20)
.L_20:
        /*000c*/ 	.word	0x00000000
        /*0010*/ 	.short	0x0004
        /*0012*/ 	.short	0x0018
        /*0014*/ 	.byte	0x00, 0xf5, 0x21, 0x00


	//----- nvinfo : EIATTR_KPARAM_INFO
	.align		4
.L_21:
        /*0018*/ 	.byte	0x04, 0x17
        /*001a*/ 	.short	(.L_23 - .L_22)
.L_22:
        /*001c*/ 	.word	0x00000000
        /*0020*/ 	.short	0x0003
        /*0022*/ 	.short	0x0014
        /*0024*/ 	.byte	0x00, 0xf0, 0x11, 0x00


	//----- nvinfo : EIATTR_KPARAM_INFO
	.align		4
.L_23:
        /*0028*/ 	.byte	0x04, 0x17
        /*002a*/ 	.short	(.L_25 - .L_24)
.L_24:
        /*002c*/ 	.word	0x00000000
        /*0030*/ 	.short	0x0002
        /*0032*/ 	.short	0x0010
        /*0034*/ 	.byte	0x00, 0xf0, 0x11, 0x00


	//----- nvinfo : EIATTR_KPARAM_INFO
	.align		4
.L_25:
        /*0038*/ 	.byte	0x04, 0x17
        /*003a*/ 	.short	(.L_27 - .L_26)
.L_26:
        /*003c*/ 	.word	0x00000000
        /*0040*/ 	.short	0x0001
        /*0042*/ 	.short	0x0008
        /*0044*/ 	.byte	0x00, 0xf5, 0x21, 0x00


	//----- nvinfo : EIATTR_KPARAM_INFO
	.align		4
.L_27:
        /*0048*/ 	.byte	0x04, 0x17
        /*004a*/ 	.short	(.L_29 - .L_28)
.L_28:
        /*004c*/ 	.word	0x00000000
        /*0050*/ 	.short	0x0000
        /*0052*/ 	.short	0x0000
        /*0054*/ 	.byte	0x00, 0xf5, 0x21, 0x00


	//----- nvinfo : EIATTR_SPARSE_MMA_MASK
	.align		4
.L_29:
        /*0058*/ 	.byte	0x03, 0x50
        /*005a*/ 	.short	0x0000


	//----- nvinfo : EIATTR_MAXREG_COUNT
	.align		4
        /*005c*/ 	.byte	0x03, 0x1b
        /*005e*/ 	.short	0x00ff


	//----- nvinfo : EIATTR_MERCURY_ISA_VERSION
	.align		4
        /*0060*/ 	.byte	0x03, 0x5f
        /*0062*/ 	.short	0x0101


	//----- nvinfo : EIATTR_VRC_CTA_INIT_COUNT
	.align		4
        /*0064*/ 	.byte	0x02, 0x4a
	.zero		1
	.zero		1


	//----- nvinfo : EIATTR_EXIT_INSTR_OFFSETS
	.align		4
        /*0068*/ 	.byte	0x04, 0x1c
        /*006a*/ 	.short	(.L_31 - .L_30)


	//   ....[0]....
.L_30:
        /*006c*/ 	.word	0x00000010


	//----- nvinfo : EIATTR_CBANK_PARAM_SIZE
	.align		4
.L_31:
        /*0070*/ 	.byte	0x03, 0x19
        /*0072*/ 	.short	0x0020


	//----- nvinfo : EIATTR_PARAM_CBANK
	.align		4
        /*0074*/ 	.byte	0x04, 0x0a
        /*0076*/ 	.short	(.L_33 - .L_32)
	.align		4
.L_32:
        /*0078*/ 	.word	index@(.nv.constant0._Z12FlexFDM1D_v3PfS_iiS_)
        /*007c*/ 	.short	0x0380
        /*007e*/ 	.short	0x0020


	//----- nvinfo : EIATTR_SW_WAR
	.align		4
.L_33:
        /*0080*/ 	.byte	0x04, 0x36
        /*0082*/ 	.short	(.L_35 - .L_34)
.L_34:
        /*0084*/ 	.word	0x00000008
.L_35:


//--------------------- .nv.info._Z12FlexFDM1D_v2PfS_iiS_ --------------------------
	.section	.nv.info._Z12FlexFDM1D_v2PfS_iiS_,"",@"SHT_CUDA_INFO"
	.sectionflags	@""
	.align	4


	//----- nvinfo : EIATTR_CUDA_API_VERSION
	.align		4
        /*0000*/ 	.byte	0x04, 0x37
        /*0002*/ 	.short	(.L_37 - .L_36)
.L_36:
        /*0004*/ 	.word	0x00000082


	//----- nvinfo : EIATTR_KPARAM_INFO
	.align		4
.L_37:
        /*0008*/ 	.byte	0x04, 0x17
        /*000a*/ 	.short	(.L_39 - .L_38)
.L_38:
        /*000c*/ 	.word	0x00000000
        /*0010*/ 	.short	0x0004
        /*0012*/ 	.short	0x0018
        /*0014*/ 	.byte	0x00, 0xf5, 0x21, 0x00


	//----- nvinfo : EIATTR_KPARAM_INFO
	.align		4
.L_39:
        /*0018*/ 	.byte	0x04, 0x17
        /*001a*/ 	.short	(.L_41 - .L_40)
.L_40:
        /*001c*/ 	.word	0x00000000
        /*0020*/ 	.short	0x0003
        /*0022*/ 	.short	0x0014
        /*0024*/ 	.byte	0x00, 0xf0, 0x11, 0x00


	//----- nvinfo : EIATTR_KPARAM_INFO
	.align		4
.L_41:
        /*0028*/ 	.byte	0x04, 0x17
        /*002a*/ 	.short	(.L_43 - .L_42)
.L_42:
        /*002c*/ 	.word	0x00000000
        /*0030*/ 	.short	0x0002
        /*0032*/ 	.short	0x0010
        /*0034*/ 	.byte	0x00, 0xf0, 0x11, 0x00


	//----- nvinfo : EIATTR_KPARAM_INFO
	.align		4
.L_43:
        /*0038*/ 	.byte	0x04, 0x17
        /*003a*/ 	.short	(.L_45 - .L_44)
.L_44:
        /*003c*/ 	.word	0x00000000
        /*0040*/ 	.short	0x0001
        /*0042*/ 	.short	0x0008
        /*0044*/ 	.byte	0x00, 0xf5, 0x21, 0x00


	//----- nvinfo : EIATTR_KPARAM_INFO
	.align		4
.L_45:
        /*0048*/ 	.byte	0x04, 0x17
        /*004a*/ 	.short	(.L_47 - .L_46)
.L_46:
        /*004c*/ 	.word	0x00000000
        /*0050*/ 	.short	0x0000
        /*0052*/ 	.short	0x0000
        /*0054*/ 	.byte	0x00, 0xf5, 0x21, 0x00


	//----- nvinfo : EIATTR_SPARSE_MMA_MASK
	.align		4
.L_47:
        /*0058*/ 	.byte	0x03, 0x50
        /*005a*/ 	.short	0x0000


	//----- nvinfo : EIATTR_MAXREG_COUNT
	.align		4
        /*005c*/ 	.byte	0x03, 0x1b
        /*005e*/ 	.short	0x00ff


	//----- nvinfo : EIATTR_MERCURY_ISA_VERSION
	.align		4
        /*0060*/ 	.byte	0x03, 0x5f
        /*0062*/ 	.short	0x0101


	//----- nvinfo : EIATTR_VRC_CTA_INIT_COUNT
	.align		4
        /*0064*/ 	.byte	0x02, 0x4a
	.zero		1
	.zero		1


	//----- nvinfo : EIATTR_EXIT_INSTR_OFFSETS
	.align		4
        /*0068*/ 	.byte	0x04, 0x1c
        /*006a*/ 	.short	(.L_49 - .L_48)


	//   ....[0]....
.L_48:
        /*006c*/ 	.word	0x00000010


	//----- nvinfo : EIATTR_CBANK_PARAM_SIZE
	.align		4
.L_49:
        /*0070*/ 	.byte	0x03, 0x19
        /*0072*/ 	.short	0x0020


	//----- nvinfo : EIATTR_PARAM_CBANK
	.align		4
        /*0074*/ 	.byte	0x04, 0x0a
        /*0076*/ 	.short	(.L_51 - .L_50)
	.align		4
.L_50:
        /*0078*/ 	.word	index@(.nv.constant0._Z12FlexFDM1D_v2PfS_iiS_)
        /*007c*/ 	.short	0x0380
        /*007e*/ 	.short	0x0020


	//----- nvinfo : EIATTR_SW_WAR
	.align		4
.L_51:
        /*0080*/ 	.byte	0x04, 0x36
        /*0082*/ 	.short	(.L_53 - .L_52)
.L_52:
        /*0084*/ 	.word	0x00000008
.L_53:


//--------------------- .nv.info._Z15FlexFDM1D_naivePfS_iiS_ --------------------------
	.section	.nv.info._Z15FlexFDM1D_naivePfS_iiS_,"",@"SHT_CUDA_INFO"
	.sectionflags	@""
	.align	4


	//----- nvinfo : EIATTR_CUDA_API_VERSION
	.align		4
        /*0000*/ 	.byte	0x04, 0x37
        /*0002*/ 	.short	(.L_55 - .L_54)
.L_54:
        /*0004*/ 	.word	0x00000082


	//----- nvinfo : EIATTR_KPARAM_INFO
	.align		4
.L_55:
        /*0008*/ 	.byte	0x04, 0x17
        /*000a*/ 	.short	(.L_57 - .L_56)
.L_56:
        /*000c*/ 	.word	0x00000000
        /*0010*/ 	.short	0x0004
        /*0012*/ 	.short	0x0018
        /*0014*/ 	.byte	0x00, 0xf5, 0x21, 0x00


	//----- nvinfo : EIATTR_KPARAM_INFO
	.align		4
.L_57:
        /*0018*/ 	.byte	0x04, 0x17
        /*001a*/ 	.short	(.L_59 - .L_58)
.L_58:
        /*001c*/ 	.word	0x00000000
        /*0020*/ 	.short	0x0003
        /*0022*/ 	.short	0x0014
        /*0024*/ 	.byte	0x00, 0xf0, 0x11, 0x00


	//----- nvinfo : EIATTR_KPARAM_INFO
	.align		4
.L_59:
        /*0028*/ 	.byte	0x04, 0x17
        /*002a*/ 	.short	(.L_61 - .L_60)
.L_60:
        /*002c*/ 	.word	0x00000000
        /*0030*/ 	.short	0x0002
        /*0032*/ 	.short	0x0010
        /*0034*/ 	.byte	0x00, 0xf0, 0x11, 0x00


	//----- nvinfo : EIATTR_KPARAM_INFO
	.align		4
.L_61:
        /*0038*/ 	.byte	0x04, 0x17
        /*003a*/ 	.short	(.L_63 - .L_62)
.L_62:
        /*003c*/ 	.word	0x00000000
        /*0040*/ 	.short	0x0001
        /*0042*/ 	.short	0x0008
        /*0044*/ 	.byte	0x00, 0xf5, 0x21, 0x00


	//----- nvinfo : EIATTR_KPARAM_INFO
	.align		4
.L_63:
        /*0048*/ 	.byte	0x04, 0x17
        /*004a*/ 	.short	(.L_65 - .L_64)
.L_64:
        /*004c*/ 	.word	0x00000000
        /*0050*/ 	.short	0x0000
        /*0052*/ 	.short	0x0000
        /*0054*/ 	.byte	0x00, 0xf5, 0x21, 0x00


	//----- nvinfo : EIATTR_SPARSE_MMA_MASK
	.align		4
.L_65:
        /*0058*/ 	.byte	0x03, 0x50
        /*005a*/ 	.short	0x0000


	//----- nvinfo : EIATTR_MAXREG_COUNT
	.align		4
        /*005c*/ 	.byte	0x03, 0x1b
        /*005e*/ 	.short	0x00ff


	//----- nvinfo : EIATTR_MERCURY_ISA_VERSION
	.align		4
        /*0060*/ 	.byte	0x03, 0x5f
        /*0062*/ 	.short	0x0101


	//----- nvinfo : EIATTR_VRC_CTA_INIT_COUNT
	.align		4
        /*0064*/ 	.byte	0x02, 0x4a
	.zero		1
	.zero		1


	//----- nvinfo : EIATTR_EXIT_INSTR_OFFSETS
	.align		4
        /*0068*/ 	.byte	0x04, 0x1c
        /*006a*/ 	.short	(.L_67 - .L_66)


	//   ....[0]....
.L_66:
        /*006c*/ 	.word	0x00000010


	//----- nvinfo : EIATTR_CBANK_PARAM_SIZE
	.align		4
.L_67:
        /*0070*/ 	.byte	0x03, 0x19
        /*0072*/ 	.short	0x0020


	//----- nvinfo : EIATTR_PARAM_CBANK
	.align		4
        /*0074*/ 	.byte	0x04, 0x0a
        /*0076*/ 	.short	(.L_69 - .L_68)
	.align		4
.L_68:
        /*0078*/ 	.word	index@(.nv.constant0._Z15FlexFDM1D_naivePfS_iiS_)
        /*007c*/ 	.short	0x0380
        /*007e*/ 	.short	0x0020


	//----- nvinfo : EIATTR_SW_WAR
	.align		4
.L_69:
        /*0080*/ 	.byte	0x04, 0x36
        /*0082*/ 	.short	(.L_71 - .L_70)
.L_70:
        /*0084*/ 	.word	0x00000008
.L_71:


//--------------------- .nv.callgraph             --------------------------
	.section	.nv.callgraph,"",@"SHT_CUDA_CALLGRAPH"
	.align	4
	.sectionentsize	8
	.align		4
        /*0000*/ 	.word	0x00000000
	.align		4
        /*0004*/ 	.word	0xffffffff
	.align		4
        /*0008*/ 	.word	0x00000000
	.align		4
        /*000c*/ 	.word	0xfffffffe
	.align		4
        /*0010*/ 	.word	0x00000000
	.align		4
        /*0014*/ 	.word	0xfffffffd
	.align		4
        /*0018*/ 	.word	0x00000000
	.align		4
        /*001c*/ 	.word	0xfffffffc


//--------------------- .text._Z12FlexFDM1D_v3PfS_iiS_ --------------------------
	.section	.text._Z12FlexFDM1D_v3PfS_iiS_,"ax",@progbits
	.align	128
        .global         _Z12FlexFDM1D_v3PfS_iiS_
        .type           _Z12FlexFDM1D_v3PfS_iiS_,@function
        .size           _Z12FlexFDM1D_v3PfS_iiS_,(.L_x_3 - _Z12FlexFDM1D_v3PfS_iiS_)
        .other          _Z12FlexFDM1D_v3PfS_iiS_,@"STO_CUDA_ENTRY STV_DEFAULT"
_Z12FlexFDM1D_v3PfS_iiS_:
.text._Z12FlexFDM1D_v3PfS_iiS_:
[----:B------:R-:W-:Y:S01]  /*0000*/  LDC R1, c[0x0][0x37c] ;  /* 0x0000df00ff017b82 */ /* 0x000fe20000000800 */
[----:B------:R-:W-:Y:S05]  /*0010*/  EXIT ;  /* 0x000000000000794d */ /* 0x000fea0003800000 */
.L_x_0:
[----:B------:R-:W-:-:S00]  /*0020*/  BRA `(.L_x_0) ;  /* 0xfffffffc00fc7947 */ /* 0x000fc0000383ffff */
[----:B------:R-:W-:-:S00]  /*0030*/  NOP ;  /* 0x0000000000007918 */ /* 0x000fc00000000000 */
        /* <DEDUP_REMOVED lines=12> */
.L_x_3:


//--------------------- .text._Z12FlexFDM1D_v2PfS_iiS_ --------------------------
	.section	.text._Z12FlexFDM1D_v2PfS_iiS_,"ax",@progbits
	.align	128
        .global         _Z12FlexFDM1D_v2PfS_iiS_
        .type           _Z12FlexFDM1D_v2PfS_iiS_,@function
        .size           _Z12FlexFDM1D_v2PfS_iiS_,(.L_x_4 - _Z12FlexFDM1D_v2PfS_iiS_)
        .other          _Z12FlexFDM1D_v2PfS_iiS_,@"STO_CUDA_ENTRY STV_DEFAULT"
_Z12FlexFDM1D_v2PfS_iiS_:
.text._Z12FlexFDM1D_v2PfS_iiS_:
[----:B------:R-:W-:Y:S01]  /*0000*/  LDC R1, c[0x0][0x37c] ;  /* 0x0000df00ff017b82 */ /* 0x000fe20000000800 */
[----:B------:R-:W-:Y:S05]  /*0010*/  EXIT ;  /* 0x000000000000794d */ /* 0x000fea0003800000 */
.L_x_1:
        /* <DEDUP_REMOVED lines=14> */
.L_x_4:


//--------------------- .text._Z15FlexFDM1D_naivePfS_iiS_ --------------------------
	.section	.text._Z15FlexFDM1D_naivePfS_iiS_,"ax",@progbits
	.align	128
        .global         _Z15FlexFDM1D_naivePfS_iiS_
        .type           _Z15FlexFDM1D_naivePfS_iiS_,@function
        .size           _Z15FlexFDM1D_naivePfS_iiS_,(.L_x_5 - _Z15FlexFDM1D_naivePfS_iiS_)
        .other          _Z15FlexFDM1D_naivePfS_iiS_,@"STO_CUDA_ENTRY STV_DEFAULT"
_Z15FlexFDM1D_naivePfS_iiS_:
.text._Z15FlexFDM1D_naivePfS_iiS_:
[----:B------:R-:W-:Y:S01]  /*0000*/  LDC R1, c[0x0][0x37c] ;  /* 0x0000df00ff017b82 */ /* 0x000fe20000000800 */
[----:B------:R-:W-:Y:S05]  /*0010*/  EXIT ;  /* 0x000000000000794d */ /* 0x000fea0003800000 */
.L_x_2:
        /* <DEDUP_REMOVED lines=14> */
.L_x_5:


//--------------------- .nv.shared.reserved.0     --------------------------
	.section	.nv.shared.reserved.0,"aw",@nobits
	.weak		__nv_reservedSMEM_offset_0_alias
	.size		__nv_reservedSMEM_offset_0_alias, 0, 64
	.other		__nv_reservedSMEM_offset_0_alias,@"STO_CUDA_RESERVED_SHARED STV_DEFAULT"
__nv_reservedSMEM_offset_0_alias:
	.zero		0
	.zero		64


//--------------------- .nv.constant0._Z12FlexFDM1D_v3PfS_iiS_ --------------------------
	.section	.nv.constant0._Z12FlexFDM1D_v3PfS_iiS_,"a",@progbits
	.sectionflags	@""
	.align	4
.nv.constant0._Z12FlexFDM1D_v3PfS_iiS_:
	.zero		928


//--------------------- .nv.constant0._Z12FlexFDM1D_v2PfS_iiS_ --------------------------
	.section	.nv.constant0._Z12FlexFDM1D_v2PfS_iiS_,"a",@progbits
	.sectionflags	@""
	.align	4
.nv.constant0._Z12FlexFDM1D_v2PfS_iiS_:
	.zero		928


//--------------------- .nv.constant0._Z15FlexFDM1D_naivePfS_iiS_ --------------------------
	.section	.nv.constant0._Z15FlexFDM1D_naivePfS_iiS_,"a",@progbits
	.sectionflags	@""
	.align	4
.nv.constant0._Z15FlexFDM1D_naivePfS_iiS_:
	.zero		928


//--------------------- SYMBOLS --------------------------

	.type		.nv.reservedSmem.offset0,@object
	.size		.nv.reservedSmem.offset0,0x4
